//
// Generated by NVIDIA NVVM Compiler
//
// Compiler Build ID: CL-36424714
// Cuda compilation tools, release 13.0, V13.0.88
// Based on NVVM 20.0.0
//

.version 9.0
.target sm_100
.address_size 64

	// .globl	_Z14convolve2D_gpuPKfS0_Pfiii

.visible .entry _Z14convolve2D_gpuPKfS0_Pfiii(
	.param .u64 .ptr .align 1 _Z14convolve2D_gpuPKfS0_Pfiii_param_0,
	.param .u64 .ptr .align 1 _Z14convolve2D_gpuPKfS0_Pfiii_param_1,
	.param .u64 .ptr .align 1 _Z14convolve2D_gpuPKfS0_Pfiii_param_2,
	.param .u32 _Z14convolve2D_gpuPKfS0_Pfiii_param_3,
	.param .u32 _Z14convolve2D_gpuPKfS0_Pfiii_param_4,
	.param .u32 _Z14convolve2D_gpuPKfS0_Pfiii_param_5
)
{
	.reg .pred 	%p<94>;
	.reg .b32 	%r<86>;
	.reg .b32 	%f<99>;
	.reg .b64 	%rd<25>;

	ld.param.u64 	%rd10, [_Z14convolve2D_gpuPKfS0_Pfiii_param_0];
	ld.param.u64 	%rd11, [_Z14convolve2D_gpuPKfS0_Pfiii_param_1];
	ld.param.u64 	%rd9, [_Z14convolve2D_gpuPKfS0_Pfiii_param_2];
	ld.param.u32 	%r37, [_Z14convolve2D_gpuPKfS0_Pfiii_param_3];
	ld.param.u32 	%r40, [_Z14convolve2D_gpuPKfS0_Pfiii_param_4];
	ld.param.u32 	%r39, [_Z14convolve2D_gpuPKfS0_Pfiii_param_5];
	cvta.to.global.u64 	%rd1, %rd11;
	cvta.to.global.u64 	%rd2, %rd10;
	mov.u32 	%r41, %ctaid.x;
	mov.u32 	%r42, %ntid.x;
	mov.u32 	%r43, %tid.x;
	mad.lo.s32 	%r1, %r41, %r42, %r43;
	mov.u32 	%r44, %ctaid.y;
	mov.u32 	%r45, %ntid.y;
	mov.u32 	%r46, %tid.y;
	mad.lo.s32 	%r47, %r44, %r45, %r46;
	setp.ge.s32 	%p2, %r1, %r37;
	setp.ge.s32 	%p3, %r47, %r40;
	or.pred  	%p4, %p2, %p3;
	@%p4 bra 	$L__BB0_46;
	shr.u32 	%r48, %r39, 31;
	add.s32 	%r49, %r39, %r48;
	shr.s32 	%r3, %r49, 1;
	neg.s32 	%r4, %r3;
	setp.lt.s32 	%p5, %r39, -1;
	mov.f32 	%f97, 0f00000000;
	@%p5 bra 	$L__BB0_45;
	abs.s32 	%r5, %r3;
	add.s32 	%r6, %r3, %r5;
	add.s32 	%r50, %r6, 1;
	and.b32  	%r7, %r50, 7;
	mov.f32 	%f97, 0f00000000;
	mov.u32 	%r77, %r4;
$L__BB0_3:
	mov.u32 	%r8, %r77;
	setp.lt.u32 	%p6, %r6, 7;
	add.s32 	%r51, %r8, %r47;
	setp.gt.s32 	%p7, %r51, -1;
	setp.lt.s32 	%p8, %r51, %r40;
	and.pred  	%p1, %p7, %p8;
	add.s32 	%r52, %r8, %r3;
	mul.lo.s32 	%r78, %r52, %r39;
	add.s32 	%r11, %r78, %r3;
	mul.lo.s32 	%r12, %r51, %r37;
	mov.u32 	%r84, %r4;
	@%p6 bra 	$L__BB0_23;
	add.s32 	%r53, %r6, 1;
	and.b32  	%r54, %r53, -8;
	neg.s32 	%r81, %r54;
	sub.s32 	%r82, 3, %r3;
	sub.s32 	%r80, %r1, %r3;
	add.s32 	%r79, %r80, %r12;
$L__BB0_5:
	.pragma "nounroll";
	setp.gt.s32 	%p9, %r80, -1;
	setp.lt.s32 	%p10, %r80, %r37;
	and.pred  	%p11, %p9, %p10;
	and.pred  	%p12, %p1, %p11;
	mul.wide.s32 	%rd12, %r79, 4;
	add.s64 	%rd3, %rd2, %rd12;
	mul.wide.s32 	%rd13, %r78, 4;
	add.s64 	%rd4, %rd1, %rd13;
	not.pred 	%p13, %p12;
	@%p13 bra 	$L__BB0_7;
	ld.global.f32 	%f43, [%rd3];
	ld.global.f32 	%f44, [%rd4];
	fma.rn.f32 	%f97, %f43, %f44, %f97;
$L__BB0_7:
	add.s32 	%r55, %r80, 1;
	setp.gt.s32 	%p14, %r55, -1;
	setp.lt.s32 	%p15, %r55, %r37;
	and.pred  	%p16, %p14, %p15;
	and.pred  	%p17, %p1, %p16;
	not.pred 	%p18, %p17;
	@%p18 bra 	$L__BB0_9;
	ld.global.f32 	%f45, [%rd3+4];
	ld.global.f32 	%f46, [%rd4+4];
	fma.rn.f32 	%f97, %f45, %f46, %f97;
$L__BB0_9:
	add.s32 	%r56, %r80, 2;
	setp.gt.s32 	%p19, %r56, -1;
	setp.lt.s32 	%p20, %r56, %r37;
	and.pred  	%p21, %p19, %p20;
	and.pred  	%p22, %p1, %p21;
	not.pred 	%p23, %p22;
	@%p23 bra 	$L__BB0_11;
	ld.global.f32 	%f47, [%rd3+8];
	ld.global.f32 	%f48, [%rd4+8];
	fma.rn.f32 	%f97, %f47, %f48, %f97;
$L__BB0_11:
	add.s32 	%r57, %r80, 3;
	setp.gt.s32 	%p24, %r57, -1;
	setp.lt.s32 	%p25, %r57, %r37;
	and.pred  	%p26, %p24, %p25;
	and.pred  	%p27, %p1, %p26;
	not.pred 	%p28, %p27;
	@%p28 bra 	$L__BB0_13;
	ld.global.f32 	%f49, [%rd3+12];
	ld.global.f32 	%f50, [%rd4+12];
	fma.rn.f32 	%f97, %f49, %f50, %f97;
$L__BB0_13:
	add.s32 	%r58, %r80, 4;
	setp.gt.s32 	%p29, %r58, -1;
	setp.lt.s32 	%p30, %r58, %r37;
	and.pred  	%p31, %p29, %p30;
	and.pred  	%p32, %p1, %p31;
	not.pred 	%p33, %p32;
	@%p33 bra 	$L__BB0_15;
	ld.global.f32 	%f51, [%rd3+16];
	ld.global.f32 	%f52, [%rd4+16];
	fma.rn.f32 	%f97, %f51, %f52, %f97;
$L__BB0_15:
	add.s32 	%r59, %r80, 5;
	setp.gt.s32 	%p34, %r59, -1;
	setp.lt.s32 	%p35, %r59, %r37;
	and.pred  	%p36, %p34, %p35;
	and.pred  	%p37, %p1, %p36;
	not.pred 	%p38, %p37;
	@%p38 bra 	$L__BB0_17;
	ld.global.f32 	%f53, [%rd3+20];
	ld.global.f32 	%f54, [%rd4+20];
	fma.rn.f32 	%f97, %f53, %f54, %f97;
$L__BB0_17:
	add.s32 	%r60, %r80, 6;
	setp.gt.s32 	%p39, %r60, -1;
	setp.lt.s32 	%p40, %r60, %r37;
	and.pred  	%p41, %p39, %p40;
	and.pred  	%p42, %p1, %p41;
	not.pred 	%p43, %p42;
	@%p43 bra 	$L__BB0_19;
	ld.global.f32 	%f55, [%rd3+24];
	ld.global.f32 	%f56, [%rd4+24];
	fma.rn.f32 	%f97, %f55, %f56, %f97;
$L__BB0_19:
	add.s32 	%r61, %r80, 7;
	setp.gt.s32 	%p44, %r61, -1;
	setp.lt.s32 	%p45, %r61, %r37;
	and.pred  	%p46, %p44, %p45;
	and.pred  	%p47, %p1, %p46;
	not.pred 	%p48, %p47;
	@%p48 bra 	$L__BB0_21;
	ld.global.f32 	%f57, [%rd3+28];
	ld.global.f32 	%f58, [%rd4+28];
	fma.rn.f32 	%f97, %f57, %f58, %f97;
$L__BB0_21:
	add.s32 	%r82, %r82, 8;
	add.s32 	%r81, %r81, 8;
	add.s32 	%r80, %r80, 8;
	add.s32 	%r79, %r79, 8;
	add.s32 	%r78, %r78, 8;
	setp.ne.s32 	%p49, %r81, 0;
	@%p49 bra 	$L__BB0_5;
	add.s32 	%r84, %r82, -3;
$L__BB0_23:
	setp.eq.s32 	%p50, %r7, 0;
	@%p50 bra 	$L__BB0_44;
	add.s32 	%r62, %r7, -1;
	setp.lt.u32 	%p51, %r62, 3;
	@%p51 bra 	$L__BB0_34;
	add.s32 	%r29, %r84, %r1;
	setp.gt.s32 	%p52, %r29, -1;
	setp.lt.s32 	%p53, %r29, %r37;
	and.pred  	%p54, %p52, %p53;
	and.pred  	%p56, %p1, %p54;
	add.s32 	%r63, %r29, %r12;
	mul.wide.s32 	%rd14, %r63, 4;
	add.s64 	%rd5, %rd2, %rd14;
	add.s32 	%r64, %r11, %r84;
	mul.wide.s32 	%rd15, %r64, 4;
	add.s64 	%rd6, %rd1, %rd15;
	not.pred 	%p57, %p56;
	@%p57 bra 	$L__BB0_27;
	ld.global.f32 	%f60, [%rd5];
	ld.global.f32 	%f61, [%rd6];
	fma.rn.f32 	%f97, %f60, %f61, %f97;
$L__BB0_27:
	add.s32 	%r65, %r29, 1;
	setp.gt.s32 	%p58, %r65, -1;
	setp.lt.s32 	%p59, %r65, %r37;
	and.pred  	%p60, %p58, %p59;
	and.pred  	%p61, %p1, %p60;
	not.pred 	%p62, %p61;
	@%p62 bra 	$L__BB0_29;
	ld.global.f32 	%f62, [%rd5+4];
	ld.global.f32 	%f63, [%rd6+4];
	fma.rn.f32 	%f97, %f62, %f63, %f97;
$L__BB0_29:
	add.s32 	%r66, %r29, 2;
	setp.gt.s32 	%p63, %r66, -1;
	setp.lt.s32 	%p64, %r66, %r37;
	and.pred  	%p65, %p63, %p64;
	and.pred  	%p66, %p1, %p65;
	not.pred 	%p67, %p66;
	@%p67 bra 	$L__BB0_31;
	ld.global.f32 	%f64, [%rd5+8];
	ld.global.f32 	%f65, [%rd6+8];
	fma.rn.f32 	%f97, %f64, %f65, %f97;
$L__BB0_31:
	add.s32 	%r67, %r29, 3;
	setp.gt.s32 	%p68, %r67, -1;
	setp.lt.s32 	%p69, %r67, %r37;
	and.pred  	%p70, %p68, %p69;
	and.pred  	%p71, %p1, %p70;
	not.pred 	%p72, %p71;
	@%p72 bra 	$L__BB0_33;
	ld.global.f32 	%f66, [%rd5+12];
	ld.global.f32 	%f67, [%rd6+12];
	fma.rn.f32 	%f97, %f66, %f67, %f97;
$L__BB0_33:
	add.s32 	%r84, %r84, 4;
$L__BB0_34:
	add.s32 	%r69, %r6, 1;
	and.b32  	%r68, %r69, 3;
	setp.eq.s32 	%p73, %r68, 0;
	@%p73 bra 	$L__BB0_44;
	setp.eq.s32 	%p74, %r68, 1;
	@%p74 bra 	$L__BB0_41;
	add.s32 	%r32, %r84, %r1;
	setp.gt.s32 	%p75, %r32, -1;
	setp.lt.s32 	%p76, %r32, %r37;
	and.pred  	%p77, %p75, %p76;
	and.pred  	%p79, %p1, %p77;
	add.s32 	%r70, %r32, %r12;
	mul.wide.s32 	%rd16, %r70, 4;
	add.s64 	%rd7, %rd2, %rd16;
	add.s32 	%r71, %r11, %r84;
	mul.wide.s32 	%rd17, %r71, 4;
	add.s64 	%rd8, %rd1, %rd17;
	not.pred 	%p80, %p79;
	@%p80 bra 	$L__BB0_38;
	ld.global.f32 	%f69, [%rd7];
	ld.global.f32 	%f70, [%rd8];
	fma.rn.f32 	%f97, %f69, %f70, %f97;
$L__BB0_38:
	add.s32 	%r72, %r32, 1;
	setp.gt.s32 	%p81, %r72, -1;
	setp.lt.s32 	%p82, %r72, %r37;
	and.pred  	%p83, %p81, %p82;
	and.pred  	%p84, %p1, %p83;
	not.pred 	%p85, %p84;
	@%p85 bra 	$L__BB0_40;
	ld.global.f32 	%f71, [%rd7+4];
	ld.global.f32 	%f72, [%rd8+4];
	fma.rn.f32 	%f97, %f71, %f72, %f97;
$L__BB0_40:
	add.s32 	%r84, %r84, 2;
$L__BB0_41:
	and.b32  	%r73, %r6, 1;
	setp.eq.b32 	%p86, %r73, 1;
	@%p86 bra 	$L__BB0_44;
	add.s32 	%r35, %r84, %r1;
	setp.gt.s32 	%p87, %r35, -1;
	setp.lt.s32 	%p88, %r35, %r37;
	and.pred  	%p89, %p87, %p88;
	and.pred  	%p91, %p1, %p89;
	not.pred 	%p92, %p91;
	@%p92 bra 	$L__BB0_44;
	add.s32 	%r74, %r11, %r84;
	add.s32 	%r75, %r35, %r12;
	mul.wide.s32 	%rd18, %r75, 4;
	add.s64 	%rd19, %rd2, %rd18;
	ld.global.f32 	%f73, [%rd19];
	mul.wide.s32 	%rd20, %r74, 4;
	add.s64 	%rd21, %rd1, %rd20;
	ld.global.f32 	%f74, [%rd21];
	fma.rn.f32 	%f97, %f73, %f74, %f97;
$L__BB0_44:
	add.s32 	%r77, %r8, 1;
	setp.ne.s32 	%p93, %r8, %r5;
	@%p93 bra 	$L__BB0_3;
$L__BB0_45:
	mad.lo.s32 	%r76, %r37, %r47, %r1;
	cvta.to.global.u64 	%rd22, %rd9;
	mul.wide.s32 	%rd23, %r76, 4;
	add.s64 	%rd24, %rd22, %rd23;
	st.global.f32 	[%rd24], %f97;
$L__BB0_46:
	ret;

}


// ===== COMPILED SASS (sm_100) =====

	.target	sm_100

	.elftype	@"ET_EXEC"


//--------------------- .note.nv.tkinfo           --------------------------
	.section	.note.nv.tkinfo,"",@"SHT_NOTE"
	.sectionflags	@"SHF_NOTE_NV_TKINFO"
	.tkinfo
        /*0018*/ 	.word	0x00000002
        /*0030*/ 	.string	""
        /*0030*/ 	.string	"ptxas"
        /*0030*/ 	.string	"Cuda compilation tools, release 13.0, V13.0.88"
        /*0030*/ 	.string	"Build cuda_13.0.r13.0/compiler.36424714_0"
        /*0030*/ 	.string	"-arch sm_100 -m 64 "



//--------------------- .note.nv.cuinfo           --------------------------
	.section	.note.nv.cuinfo,"",@"SHT_NOTE"
	.sectionflags	@"SHF_NOTE_NV_CUINFO"
        /*0018*/ 	.short	0x0002
        /*001a*/ 	.short	0x0064
        /*001c*/ 	.short	0x0082
	.zero		2


//--------------------- .nv.info                  --------------------------
	.section	.nv.info,"",@"SHT_CUDA_INFO"
	.align	4


	//----- nvinfo : EIATTR_REGCOUNT
	.align		4
        /*0000*/ 	.byte	0x04, 0x2f
        /*0002*/ 	.short	(.L_1 - .L_0)
	.align		4
.L_0:
        /*0004*/ 	.word	index@(_Z14convolve2D_gpuPKfS0_Pfiii)
        /*0008*/ 	.word	0x00000020


	//----- nvinfo : EIATTR_FRAME_SIZE
	.align		4
.L_1:
        /*000c*/ 	.byte	0x04, 0x11
        /*000e*/ 	.short	(.L_3 - .L_2)
	.align		4
.L_2:
        /*0010*/ 	.word	index@(_Z14convolve2D_gpuPKfS0_Pfiii)
        /*0014*/ 	.word	0x00000000


	//----- nvinfo : EIATTR_MIN_STACK_SIZE
	.align		4
.L_3:
        /*0018*/ 	.byte	0x04, 0x12
        /*001a*/ 	.short	(.L_5 - .L_4)
	.align		4
.L_4:
        /*001c*/ 	.word	index@(_Z14convolve2D_gpuPKfS0_Pfiii)
        /*0020*/ 	.word	0x00000000
.L_5:


//--------------------- .nv.compat                --------------------------
	.section	.nv.compat,"",@"SHT_CUDA_COMPAT_INFO"
	.align	4
        /*0000*/ 	.byte	0x02, 0x09, 0x00, 0x00, 0x02, 0x02, 0x01, 0x00, 0x02, 0x05, 0x05, 0x00, 0x03, 0x07, 0x01, 0x01
        /*0010*/ 	.byte	0x02, 0x03, 0x00, 0x00, 0x02, 0x06, 0x01, 0x00, 0x04, 0x0b, 0x08, 0x00, 0x09, 0x00, 0x00, 0x00
        /*0020*/ 	.byte	0x00, 0x00, 0x00, 0x00


//--------------------- .nv.info._Z14convolve2D_gpuPKfS0_Pfiii --------------------------
	.section	.nv.info._Z14convolve2D_gpuPKfS0_Pfiii,"",@"SHT_CUDA_INFO"
	.sectionflags	@""
	.align	4


	//----- nvinfo : EIATTR_CUDA_API_VERSION
	.align		4
        /*0000*/ 	.byte	0x04, 0x37
        /*0002*/ 	.short	(.L_7 - .L_6)
.L_6:
        /*0004*/ 	.word	0x00000082


	//----- nvinfo : EIATTR_KPARAM_INFO
	.align		4
.L_7:
        /*0008*/ 	.byte	0x04, 0x17
        /*000a*/ 	.short	(.L_9 - .L_8)
.L_8:
        /*000c*/ 	.word	0x00000000
        /*0010*/ 	.short	0x0005
        /*0012*/ 	.short	0x0020
        /*0014*/ 	.byte	0x00, 0xf0, 0x11, 0x00


	//----- nvinfo : EIATTR_KPARAM_INFO
	.align		4
.L_9:
        /*0018*/ 	.byte	0x04, 0x17
        /*001a*/ 	.short	(.L_11 - .L_10)
.L_10:
        /*001c*/ 	.word	0x00000000
        /*0020*/ 	.short	0x0004
        /*0022*/ 	.short	0x001c
        /*0024*/ 	.byte	0x00, 0xf0, 0x11, 0x00


	//----- nvinfo : EIATTR_KPARAM_INFO
	.align		4
.L_11:
        /*0028*/ 	.byte	0x04, 0x17
        /*002a*/ 	.short	(.L_13 - .L_12)
.L_12:
        /*002c*/ 	.word	0x00000000
        /*0030*/ 	.short	0x0003
        /*0032*/ 	.short	0x0018
        /*0034*/ 	.byte	0x00, 0xf0, 0x11, 0x00


	//----- nvinfo : EIATTR_KPARAM_INFO
	.align		4
.L_13:
        /*0038*/ 	.byte	0x04, 0x17
        /*003a*/ 	.short	(.L_15 - .L_14)
.L_14:
        /*003c*/ 	.word	0x00000000
        /*0040*/ 	.short	0x0002
        /*0042*/ 	.short	0x0010
        /*0044*/ 	.byte	0x00, 0xf5, 0x21, 0x00


	//----- nvinfo : EIATTR_KPARAM_INFO
	.align		4
.L_15:
        /*0048*/ 	.byte	0x04, 0x17
        /*004a*/ 	.short	(.L_17 - .L_16)
.L_16:
        /*004c*/ 	.word	0x00000000
        /*0050*/ 	.short	0x0001
        /*0052*/ 	.short	0x0008
        /*0054*/ 	.byte	0x00, 0xf5, 0x21, 0x00


	//----- nvinfo : EIATTR_KPARAM_INFO
	.align		4
.L_17:
        /*0058*/ 	.byte	0x04, 0x17
        /*005a*/ 	.short	(.L_19 - .L_18)
.L_18:
        /*005c*/ 	.word	0x00000000
        /*0060*/ 	.short	0x0000
        /*0062*/ 	.short	0x0000
        /*0064*/ 	.byte	0x00, 0xf5, 0x21, 0x00


	//----- nvinfo : EIATTR_SPARSE_MMA_MASK
	.align		4
.L_19:
        /*0068*/ 	.byte	0x03, 0x50
        /*006a*/ 	.short	0x0000


	//----- nvinfo : EIATTR_MAXREG_COUNT
	.align		4
        /*006c*/ 	.byte	0x03, 0x1b
        /*006e*/ 	.short	0x00ff


	//----- nvinfo : EIATTR_MERCURY_ISA_VERSION
	.align		4
        /*0070*/ 	.byte	0x03, 0x5f
        /*0072*/ 	.short	0x0101


	//----- nvinfo : EIATTR_VRC_CTA_INIT_COUNT
	.align		4
        /*0074*/ 	.byte	0x02, 0x4a
	.zero		1
	.zero		1


	//----- nvinfo : EIATTR_EXIT_INSTR_OFFSETS
	.align		4
        /*0078*/ 	.byte	0x04, 0x1c
        /*007a*/ 	.short	(.L_21 - .L_20)


	//   ....[0]....
.L_20:
        /*007c*/ 	.word	0x000000c0


	//   ....[1]....
        /*0080*/ 	.word	0x00000d20


	//----- nvinfo : EIATTR_CRS_STACK_SIZE
	.align		4
.L_21:
        /*0084*/ 	.byte	0x04, 0x1e
        /*0086*/ 	.short	(.L_23 - .L_22)
.L_22:
        /*0088*/ 	.word	0x00000000


	//----- nvinfo : EIATTR_CBANK_PARAM_SIZE
	.align		4
.L_23:
        /*008c*/ 	.byte	0x03, 0x19
        /*008e*/ 	.short	0x0024


	//----- nvinfo : EIATTR_PARAM_CBANK
	.align		4
        /*0090*/ 	.byte	0x04, 0x0a
        /*0092*/ 	.short	(.L_25 - .L_24)
	.align		4
.L_24:
        /*0094*/ 	.word	index@(.nv.constant0._Z14convolve2D_gpuPKfS0_Pfiii)
        /*0098*/ 	.short	0x0380
        /*009a*/ 	.short	0x0024


	//----- nvinfo : EIATTR_SW_WAR
	.align		4
.L_25:
        /*009c*/ 	.byte	0x04, 0x36
        /*009e*/ 	.short	(.L_27 - .L_26)
.L_26:
        /*00a0*/ 	.word	0x00000008
.L_27:


//--------------------- .nv.callgraph             --------------------------
	.section	.nv.callgraph,"",@"SHT_CUDA_CALLGRAPH"
	.align	4
	.sectionentsize	8
	.align		4
        /*0000*/ 	.word	0x00000000
	.align		4
        /*0004*/ 	.word	0xffffffff
	.align		4
        /*0008*/ 	.word	0x00000000
	.align		4
        /*000c*/ 	.word	0xfffffffe
	.align		4
        /*0010*/ 	.word	0x00000000
	.align		4
        /*0014*/ 	.word	0xfffffffd
	.align		4
        /*0018*/ 	.word	0x00000000
	.align		4
        /*001c*/ 	.word	0xfffffffc


//--------------------- .text._Z14convolve2D_gpuPKfS0_Pfiii --------------------------
	.section	.text._Z14convolve2D_gpuPKfS0_Pfiii,"ax",@progbits
	.align	128
        .global         _Z14convolve2D_gpuPKfS0_Pfiii
        .type           _Z14convolve2D_gpuPKfS0_Pfiii,@function
        .size           _Z14convolve2D_gpuPKfS0_Pfiii,(.L_x_9 - _Z14convolve2D_gpuPKfS0_Pfiii)
        .other          _Z14convolve2D_gpuPKfS0_Pfiii,@"STO_CUDA_ENTRY STV_DEFAULT"
_Z14convolve2D_gpuPKfS0_Pfiii:
.text._Z14convolve2D_gpuPKfS0_Pfiii:
[----:B------:R-:W-:Y:S01]  /*0000*/  LDC R1, c[0x0][0x37c] ;  /* 0x0000df00ff017b82 */ /* 0x000fe20000000800 */
[----:B------:R-:W0:Y:S07]  /*0010*/  S2R R3, SR_TID.Y ;  /* 0x0000000000037919 */ /* 0x000e2e0000002200 */
[----:B------:R-:W1:Y:S01]  /*0020*/  LDC R7, c[0x0][0x360] ;  /* 0x0000d800ff077b82 */ /* 0x000e620000000800 */
[----:B------:R-:W2:Y:S01]  /*0030*/  LDCU.64 UR6, c[0x0][0x398] ;  /* 0x00007300ff0677ac */ /* 0x000ea20008000a00 */
[----:B------:R-:W1:Y:S06]  /*0040*/  S2R R0, SR_TID.X ;  /* 0x0000000000007919 */ /* 0x000e6c0000002100 */
[----:B------:R-:W0:Y:S08]  /*0050*/  S2UR UR5, SR_CTAID.Y ;  /* 0x00000000000579c3 */ /* 0x000e300000002600 */
[----:B------:R-:W0:Y:S08]  /*0060*/  LDC R6, c[0x0][0x364] ;  /* 0x0000d900ff067b82 */ /* 0x000e300000000800 */
[----:B------:R-:W1:Y:S01]  /*0070*/  S2UR UR4, SR_CTAID.X ;  /* 0x00000000000479c3 */ /* 0x000e620000002500 */
[----:B0-----:R-:W-:-:S05]  /*0080*/  IMAD R6, R6, UR5, R3 ;  /* 0x0000000506067c24 */ /* 0x001fca000f8e0203 */
[----:B--2---:R-:W-:Y:S01]  /*0090*/  ISETP.GE.AND P0, PT, R6, UR7, PT ;  /* 0x0000000706007c0c */ /* 0x004fe2000bf06270 */
[----:B-1----:R-:W-:-:S05]  /*00a0*/  IMAD R7, R7, UR4, R0 ;  /* 0x0000000407077c24 */ /* 0x002fca000f8e0200 */
[----:B------:R-:W-:-:S13]  /*00b0*/  ISETP.GE.OR P0, PT, R7, UR6, P0 ;  /* 0x0000000607007c0c */ /* 0x000fda0008706670 */
[----:B------:R-:W-:Y:S05]  /*00c0*/  @P0 EXIT ;  /* 0x000000000000094d */ /* 0x000fea0003800000 */
[----:B------:R-:W0:Y:S01]  /*00d0*/  LDC R8, c[0x0][0x3a0] ;  /* 0x0000e800ff087b82 */ /* 0x000e220000000800 */
[----:B------:R-:W1:Y:S01]  /*00e0*/  LDCU.64 UR4, c[0x0][0x358] ;  /* 0x00006b00ff0477ac */ /* 0x000e620008000a00 */
[----:B------:R-:W-:Y:S01]  /*00f0*/  IMAD.MOV.U32 R0, RZ, RZ, RZ ;  /* 0x000000ffff007224 */ /* 0x000fe200078e00ff */
[C---:B0-----:R-:W-:Y:S02]  /*0100*/  ISETP.GE.AND P0, PT, R8.reuse, -0x1, PT ;  /* 0xffffffff0800780c */ /* 0x041fe40003f06270 */
[----:B------:R-:W-:-:S11]  /*0110*/  LEA.HI R8, R8, R8, RZ, 0x1 ;  /* 0x0000000808087211 */ /* 0x000fd600078f08ff */
[----:B-1----:R-:W-:Y:S05]  /*0120*/  @!P0 BRA `(.L_x_0) ;  /* 0x0000000800e88947 */ /* 0x002fea0003800000 */
[----:B------:R-:W-:Y:S01]  /*0130*/  SHF.R.S32.HI R8, RZ, 0x1, R8 ;  /* 0x00000001ff087819 */ /* 0x000fe20000011408 */
[----:B------:R-:W-:-:S03]  /*0140*/  IMAD.MOV.U32 R0, RZ, RZ, RZ ;  /* 0x000000ffff007224 */ /* 0x000fc600078e00ff */
[----:B------:R-:W-:Y:S01]  /*0150*/  IABS R9, R8 ;  /* 0x0000000800097213 */ /* 0x000fe20000000000 */
[----:B------:R-:W-:-:S04]  /*0160*/  IMAD.MOV R10, RZ, RZ, -R8 ;  /* 0x000000ffff0a7224 */ /* 0x000fc800078e0a08 */
[----:B------:R-:W-:Y:S02]  /*0170*/  IMAD.IADD R9, R8, 0x1, R9 ;  /* 0x0000000108097824 */ /* 0x000fe400078e0209 */
[----:B------:R-:W-:Y:S02]  /*0180*/  IMAD.MOV.U32 R11, RZ, RZ, R10 ;  /* 0x000000ffff0b7224 */ /* 0x000fe400078e000a */
[----:B------:R-:W-:-:S05]  /*0190*/  VIADD R12, R9, 0x1 ;  /* 0x00000001090c7836 */ /* 0x000fca0000000000 */
[----:B------:R-:W-:-:S07]  /*01a0*/  LOP3.LUT R12, R12, 0x7, RZ, 0xc0, !PT ;  /* 0x000000070c0c7812 */ /* 0x000fce00078ec0ff */
.L_x_7:
[----:B------:R-:W0:Y:S01]  /*01b0*/  LDCU UR6, c[0x0][0x39c] ;  /* 0x00007380ff0677ac */ /* 0x000e220008000800 */
[----:B------:R-:W-:Y:S01]  /*01c0*/  ISETP.GE.U32.AND P1, PT, R9, 0x7, PT ;  /* 0x000000070900780c */ /* 0x000fe20003f26070 */
[--C-:B------:R-:W-:Y:S01]  /*01d0*/  IMAD.IADD R13, R6, 0x1, R11.reuse ;  /* 0x00000001060d7824 */ /* 0x100fe200078e020b */
[----:B------:R-:W-:Y:S01]  /*01e0*/  IABS R4, R8 ;  /* 0x0000000800047213 */ /* 0x000fe20000000000 */
[----:B------:R-:W1:Y:S01]  /*01f0*/  LDCU UR7, c[0x0][0x3a0] ;  /* 0x00007400ff0777ac */ /* 0x000e620008000800 */
[----:B------:R-:W-:Y:S01]  /*0200*/  IMAD.IADD R2, R8, 0x1, R11 ;  /* 0x0000000108027824 */ /* 0x000fe200078e020b */
[----:B------:R-:W-:Y:S02]  /*0210*/  MOV R15, R10 ;  /* 0x0000000a000f7202 */ /* 0x000fe40000000f00 */
[C---:B------:R-:W-:Y:S01]  /*0220*/  ISETP.NE.AND P6, PT, R11.reuse, R4, PT ;  /* 0x000000040b00720c */ /* 0x040fe20003fc5270 */
[----:B------:R-:W-:Y:S01]  /*0230*/  VIADD R11, R11, 0x1 ;  /* 0x000000010b0b7836 */ /* 0x000fe20000000000 */
[----:B0-----:R-:W-:Y:S01]  /*0240*/  ISETP.GE.AND P0, PT, R13, UR6, PT ;  /* 0x000000060d007c0c */ /* 0x001fe2000bf06270 */
[----:B-1----:R-:W-:-:S03]  /*0250*/  IMAD R17, R2, UR7, RZ ;  /* 0x0000000702117c24 */ /* 0x002fc6000f8e02ff */
[----:B------:R-:W-:Y:S01]  /*0260*/  ISETP.GT.AND P0, PT, R13, -0x1, !P0 ;  /* 0xffffffff0d00780c */ /* 0x000fe20004704270 */
[----:B------:R-:W-:Y:S01]  /*0270*/  IMAD.IADD R14, R8, 0x1, R17 ;  /* 0x00000001080e7824 */ /* 0x000fe200078e0211 */
[----:B------:R-:W-:Y:S11]  /*0280*/  @!P1 BRA `(.L_x_1) ;  /* 0x00000004002c9947 */ /* 0x000ff60003800000 */
[----:B------:R-:W0:Y:S01]  /*0290*/  LDCU UR6, c[0x0][0x398] ;  /* 0x00007300ff0677ac */ /* 0x000e220008000800 */
[----:B------:R-:W-:Y:S01]  /*02a0*/  VIADD R19, R9, 0x1 ;  /* 0x0000000109137836 */ /* 0x000fe20000000000 */
[----:B------:R-:W-:Y:S01]  /*02b0*/  IADD3 R18, PT, PT, -R8, 0x3, RZ ;  /* 0x0000000308127810 */ /* 0x000fe20007ffe1ff */
[----:B------:R-:W-:Y:S01]  /*02c0*/  IMAD.IADD R16, R7, 0x1, -R8 ;  /* 0x0000000107107824 */ /* 0x000fe200078e0a08 */
[----:B------:R-:W1:Y:S02]  /*02d0*/  LDCU UR7, c[0x0][0x398] ;  /* 0x00007300ff0777ac */ /* 0x000e640008000800 */
[----:B------:R-:W-:-:S05]  /*02e0*/  LOP3.LUT R19, R19, 0xfffffff8, RZ, 0xc0, !PT ;  /* 0xfffffff813137812 */ /* 0x000fca00078ec0ff */
[----:B------:R-:W-:Y:S02]  /*02f0*/  IMAD.MOV R19, RZ, RZ, -R19 ;  /* 0x000000ffff137224 */ /* 0x000fe400078e0a13 */
[----:B0-----:R-:W-:-:S07]  /*0300*/  IMAD R15, R13, UR6, R16 ;  /* 0x000000060d0f7c24 */ /* 0x001fce000f8e0210 */
.L_x_2:
[----:B------:R-:W0:Y:S01]  /*0310*/  LDC.64 R4, c[0x0][0x380] ;  /* 0x0000e000ff047b82 */ /* 0x000e220000000a00 */
[----:B-1----:R-:W-:-:S04]  /*0320*/  ISETP.GE.AND P2, PT, R16, UR7, PT ;  /* 0x0000000710007c0c */ /* 0x002fc8000bf46270 */
[----:B------:R-:W-:-:S03]  /*0330*/  ISETP.GT.AND P2, PT, R16, -0x1, !P2 ;  /* 0xffffffff1000780c */ /* 0x000fc60005744270 */
[----:B------:R-:W1:Y:S01]  /*0340*/  LDC.64 R2, c[0x0][0x388] ;  /* 0x0000e200ff027b82 */ /* 0x000e620000000a00 */
[----:B------:R-:W-:Y:S01]  /*0350*/  PLOP3.LUT P2, PT, P0, P2, PT, 0x80, 0x8 ;  /* 0x000000000008781c */ /* 0x000fe20000745070 */
[----:B0-----:R-:W-:-:S12]  /*0360*/  IMAD.WIDE R4, R15, 0x4, R4 ;  /* 0x000000040f047825 */ /* 0x001fd800078e0204 */
[----:B------:R-:W2:Y:S01]  /*0370*/  @P2 LDG.E R21, desc[UR4][R4.64] ;  /* 0x0000000404152981 */ /* 0x000ea2000c1e1900 */
[----:B-1----:R-:W-:-:S05]  /*0380*/  IMAD.WIDE R2, R17, 0x4, R2 ;  /* 0x0000000411027825 */ /* 0x002fca00078e0202 */
[----:B------:R-:W2:Y:S01]  /*0390*/  @P2 LDG.E R20, desc[UR4][R2.64] ;  /* 0x0000000402142981 */ /* 0x000ea2000c1e1900 */
[----:B------:R-:W-:-:S05]  /*03a0*/  VIADD R22, R16, 0x1 ;  /* 0x0000000110167836 */ /* 0x000fca0000000000 */
[----:B------:R-:W-:-:S04]  /*03b0*/  ISETP.GE.AND P3, PT, R22, UR7, PT ;  /* 0x0000000716007c0c */ /* 0x000fc8000bf66270 */
[----:B------:R-:W-:-:S04]  /*03c0*/  ISETP.GT.AND P3, PT, R22, -0x1, !P3 ;  /* 0xffffffff1600780c */ /* 0x000fc80005f64270 */
[----:B------:R-:W-:Y:S02]  /*03d0*/  PLOP3.LUT P3, PT, P0, P3, PT, 0x80, 0x8 ;  /* 0x000000000008781c */ /* 0x000fe40000767070 */
[----:B------:R-:W-:-:S04]  /*03e0*/  IADD3 R22, PT, PT, R16, 0x2, RZ ;  /* 0x0000000210167810 */ /* 0x000fc80007ffe0ff */
[----:B------:R-:W-:-:S04]  /*03f0*/  ISETP.GE.AND P4, PT, R22, UR7, PT ;  /* 0x0000000716007c0c */ /* 0x000fc8000bf86270 */
[----:B------:R-:W-:-:S03]  /*0400*/  ISETP.GT.AND P4, PT, R22, -0x1, !P4 ;  /* 0xffffffff1600780c */ /* 0x000fc60006784270 */
[----:B------:R-:W3:Y:S01]  /*0410*/  @P3 LDG.E R29, desc[UR4][R4.64+0x4] ;  /* 0x00000404041d3981 */ /* 0x000ee2000c1e1900 */
[----:B------:R-:W-:-:S03]  /*0420*/  PLOP3.LUT P4, PT, P0, P4, PT, 0x80, 0x8 ;  /* 0x000000000008781c */ /* 0x000fc60000789070 */
[----:B------:R-:W3:Y:S01]  /*0430*/  @P3 LDG.E R22, desc[UR4][R2.64+0x4] ;  /* 0x0000040402163981 */ /* 0x000ee2000c1e1900 */
[----:B------:R-:W-:-:S05]  /*0440*/  VIADD R23, R16, 0x3 ;  /* 0x0000000310177836 */ /* 0x000fca0000000000 */
[----:B------:R-:W-:-:S04]  /*0450*/  ISETP.GE.AND P1, PT, R23, UR7, PT ;  /* 0x0000000717007c0c */ /* 0x000fc8000bf26270 */
[----:B------:R-:W-:Y:S01]  /*0460*/  ISETP.GT.AND P1, PT, R23, -0x1, !P1 ;  /* 0xffffffff1700780c */ /* 0x000fe20004f24270 */
[----:B------:R-:W4:Y:S04]  /*0470*/  @P4 LDG.E R27, desc[UR4][R4.64+0x8] ;  /* 0x00000804041b4981 */ /* 0x000f28000c1e1900 */
[----:B------:R-:W4:Y:S01]  /*0480*/  @P4 LDG.E R25, desc[UR4][R2.64+0x8] ;  /* 0x0000080402194981 */ /* 0x000f22000c1e1900 */
[----:B------:R-:W-:-:S13]  /*0490*/  PLOP3.LUT P1, PT, P0, P1, PT, 0x80, 0x8 ;  /* 0x000000000008781c */ /* 0x000fda0000723070 */
[----:B------:R-:W5:Y:S01]  /*04a0*/  @P1 LDG.E R23, desc[UR4][R4.64+0xc] ;  /* 0x00000c0404171981 */ /* 0x000f62000c1e1900 */
[----:B--2---:R-:W-:-:S03]  /*04b0*/  @P2 FFMA R0, R21, R20, R0 ;  /* 0x0000001415002223 */ /* 0x004fc60000000000 */
[----:B------:R-:W5:Y:S01]  /*04c0*/  @P1 LDG.E R21, desc[UR4][R2.64+0xc] ;  /* 0x00000c0402151981 */ /* 0x000f62000c1e1900 */
[----:B------:R-:W-:-:S05]  /*04d0*/  VIADD R20, R16, 0x4 ;  /* 0x0000000410147836 */ /* 0x000fca0000000000 */
[----:B------:R-:W-:Y:S01]  /*04e0*/  ISETP.GE.AND P2, PT, R20, UR7, PT ;  /* 0x0000000714007c0c */ /* 0x000fe2000bf46270 */
[----:B---3--:R-:W-:-:S03]  /*04f0*/  @P3 FFMA R0, R29, R22, R0 ;  /* 0x000000161d003223 */ /* 0x008fc60000000000 */
[----:B------:R-:W-:Y:S01]  /*0500*/  ISETP.GT.AND P3, PT, R20, -0x1, !P2 ;  /* 0xffffffff1400780c */ /* 0x000fe20005764270 */
[C---:B------:R-:W-:Y:S02]  /*0510*/  VIADD R20, R16.reuse, 0x5 ;  /* 0x0000000510147836 */ /* 0x040fe40000000000 */
[----:B------:R-:W-:-:S03]  /*0520*/  VIADD R22, R16, 0x6 ;  /* 0x0000000610167836 */ /* 0x000fc60000000000 */
[----:B------:R-:W-:Y:S02]  /*0530*/  ISETP.GE.AND P5, PT, R20, UR7, PT ;  /* 0x0000000714007c0c */ /* 0x000fe4000bfa6270 */
[----:B------:R-:W-:Y:S02]  /*0540*/  ISETP.GE.AND P2, PT, R22, UR7, PT ;  /* 0x0000000716007c0c */ /* 0x000fe4000bf46270 */
[----:B------:R-:W-:Y:S01]  /*0550*/  ISETP.GT.AND P5, PT, R20, -0x1, !P5 ;  /* 0xffffffff1400780c */ /* 0x000fe20006fa4270 */
[----:B------:R-:W-:Y:S01]  /*0560*/  VIADD R20, R16, 0x7 ;  /* 0x0000000710147836 */ /* 0x000fe20000000000 */
[----:B------:R-:W-:Y:S01]  /*0570*/  PLOP3.LUT P3, PT, P0, P3, PT, 0x80, 0x8 ;  /* 0x000000000008781c */ /* 0x000fe20000767070 */
[----:B----4-:R-:W-:Y:S01]  /*0580*/  @P4 FFMA R0, R27, R25, R0 ;  /* 0x000000191b004223 */ /* 0x010fe20000000000 */
[----:B------:R-:W-:Y:S02]  /*0590*/  ISETP.GT.AND P2, PT, R22, -0x1, !P2 ;  /* 0xffffffff1600780c */ /* 0x000fe40005744270 */
[----:B------:R-:W-:-:S02]  /*05a0*/  ISETP.GE.AND P4, PT, R20, UR7, PT ;  /* 0x0000000714007c0c */ /* 0x000fc4000bf86270 */
[----:B------:R-:W-:Y:S02]  /*05b0*/  PLOP3.LUT P5, PT, P0, P5, PT, 0x80, 0x8 ;  /* 0x000000000008781c */ /* 0x000fe400007ab070 */
[----:B------:R-:W-:Y:S02]  /*05c0*/  ISETP.GT.AND P4, PT, R20, -0x1, !P4 ;  /* 0xffffffff1400780c */ /* 0x000fe40006784270 */
[----:B------:R-:W-:Y:S02]  /*05d0*/  PLOP3.LUT P2, PT, P0, P2, PT, 0x80, 0x8 ;  /* 0x000000000008781c */ /* 0x000fe40000745070 */
[----:B------:R-:W-:Y:S01]  /*05e0*/  PLOP3.LUT P4, PT, P0, P4, PT, 0x80, 0x8 ;  /* 0x000000000008781c */ /* 0x000fe20000789070 */
[----:B------:R-:W2:Y:S04]  /*05f0*/  @P3 LDG.E R25, desc[UR4][R4.64+0x10] ;  /* 0x0000100404193981 */ /* 0x000ea8000c1e1900 */
[----:B------:R-:W2:Y:S04]  /*0600*/  @P3 LDG.E R20, desc[UR4][R2.64+0x10] ;  /* 0x0000100402143981 */ /* 0x000ea8000c1e1900 */
[----:B------:R-:W3:Y:S04]  /*0610*/  @P5 LDG.E R27, desc[UR4][R4.64+0x14] ;  /* 0x00001404041b5981 */ /* 0x000ee8000c1e1900 */
[----:B------:R-:W3:Y:S04]  /*0620*/  @P5 LDG.E R22, desc[UR4][R2.64+0x14] ;  /* 0x0000140402165981 */ /* 0x000ee8000c1e1900 */
[----:B------:R-:W4:Y:S04]  /*0630*/  @P4 LDG.E R29, desc[UR4][R4.64+0x1c] ;  /* 0x00001c04041d4981 */ /* 0x000f28000c1e1900 */
[----:B------:R-:W4:Y:S01]  /*0640*/  @P4 LDG.E R24, desc[UR4][R2.64+0x1c] ;  /* 0x00001c0402184981 */ /* 0x000f22000c1e1900 */
[----:B-----5:R-:W-:-:S03]  /*0650*/  @P1 FFMA R0, R23, R21, R0 ;  /* 0x0000001517001223 */ /* 0x020fc60000000000 */
[----:B------:R-:W5:Y:S04]  /*0660*/  @P2 LDG.E R21, desc[UR4][R4.64+0x18] ;  /* 0x0000180404152981 */ /* 0x000f68000c1e1900 */
[----:B------:R-:W5:Y:S01]  /*0670*/  @P2 LDG.E R23, desc[UR4][R2.64+0x18] ;  /* 0x0000180402172981 */ /* 0x000f62000c1e1900 */
[----:B------:R-:W-:-:S05]  /*0680*/  VIADD R19, R19, 0x8 ;  /* 0x0000000813137836 */ /* 0x000fca0000000000 */
[----:B------:R-:W-:Y:S01]  /*0690*/  ISETP.NE.AND P1, PT, R19, RZ, PT ;  /* 0x000000ff1300720c */ /* 0x000fe20003f25270 */
[----:B------:R-:W-:Y:S01]  /*06a0*/  VIADD R16, R16, 0x8 ;  /* 0x0000000810107836 */ /* 0x000fe20000000000 */
[----:B------:R-:W-:Y:S01]  /*06b0*/  IADD3 R18, PT, PT, R18, 0x8, RZ ;  /* 0x0000000812127810 */ /* 0x000fe20007ffe0ff */
[----:B------:R-:W-:Y:S02]  /*06c0*/  VIADD R15, R15, 0x8 ;  /* 0x000000080f0f7836 */ /* 0x000fe40000000000 */
[----:B------:R-:W-:Y:S02]  /*06d0*/  VIADD R17, R17, 0x8 ;  /* 0x0000000811117836 */ /* 0x000fe40000000000 */
[----:B--2---:R-:W-:-:S04]  /*06e0*/  @P3 FFMA R0, R25, R20, R0 ;  /* 0x0000001419003223 */ /* 0x004fc80000000000 */
[----:B---3--:R-:W-:-:S04]  /*06f0*/  @P5 FFMA R0, R27, R22, R0 ;  /* 0x000000161b005223 */ /* 0x008fc80000000000 */
[----:B-----5:R-:W-:-:S04]  /*0700*/  @P2 FFMA R0, R21, R23, R0 ;  /* 0x0000001715002223 */ /* 0x020fc80000000000 */
[----:B----4-:R-:W-:Y:S01]  /*0710*/  @P4 FFMA R0, R29, R24, R0 ;  /* 0x000000181d004223 */ /* 0x010fe20000000000 */
[----:B------:R-:W-:Y:S06]  /*0720*/  @P1 BRA `(.L_x_2) ;  /* 0xfffffff800f81947 */ /* 0x000fec000383ffff */
[----:B------:R-:W-:-:S07]  /*0730*/  VIADD R15, R18, 0xfffffffd ;  /* 0xfffffffd120f7836 */ /* 0x000fce0000000000 */
.L_x_1:
[----:B------:R-:W-:-:S13]  /*0740*/  ISETP.NE.AND P1, PT, R12, RZ, PT ;  /* 0x000000ff0c00720c */ /* 0x000fda0003f25270 */
[----:B------:R-:W-:Y:S05]  /*0750*/  @!P1 BRA `(.L_x_3) ;  /* 0x0000000400589947 */ /* 0x000fea0003800000 */
[----:B------:R-:W-:Y:S02]  /*0760*/  VIADD R2, R12, 0xffffffff ;  /* 0xffffffff0c027836 */ /* 0x000fe40000000000 */
[----:B------:R-:W-:-:S03]  /*0770*/  VIADD R16, R9, 0x1 ;  /* 0x0000000109107836 */ /* 0x000fc60000000000 */
[----:B------:R-:W-:Y:S02]  /*0780*/  ISETP.GE.U32.AND P1, PT, R2, 0x3, PT ;  /* 0x000000030200780c */ /* 0x000fe40003f26070 */
[----:B------:R-:W-:-:S11]  /*0790*/  LOP3.LUT P5, R16, R16, 0x3, RZ, 0xc0, !PT ;  /* 0x0000000310107812 */ /* 0x000fd600078ac0ff */
[----:B------:R-:W-:Y:S05]  /*07a0*/  @!P1 BRA `(.L_x_4) ;  /* 0x0000000000909947 */ /* 0x000fea0003800000 */
[----:B------:R-:W0:Y:S01]  /*07b0*/  LDCU UR6, c[0x0][0x398] ;  /* 0x00007300ff0677ac */ /* 0x000e220008000800 */
[----:B------:R-:W1:Y:S01]  /*07c0*/  LDC.64 R4, c[0x0][0x380] ;  /* 0x0000e000ff047b82 */ /* 0x000e620000000a00 */
[----:B------:R-:W-:-:S05]  /*07d0*/  IADD3 R18, PT, PT, R7, R15, RZ ;  /* 0x0000000f07127210 */ /* 0x000fca0007ffe0ff */
[C---:B------:R-:W-:Y:S02]  /*07e0*/  VIADD R17, R18.reuse, 0x1 ;  /* 0x0000000112117836 */ /* 0x040fe40000000000 */
[----:B------:R-:W2:Y:S01]  /*07f0*/  LDC.64 R2, c[0x0][0x388] ;  /* 0x0000e200ff027b82 */ /* 0x000ea20000000a00 */
[C---:B------:R-:W-:Y:S02]  /*0800*/  VIADD R19, R18.reuse, 0x2 ;  /* 0x0000000212137836 */ /* 0x040fe40000000000 */
[C---:B------:R-:W-:Y:S01]  /*0810*/  VIADD R20, R18.reuse, 0x3 ;  /* 0x0000000312147836 */ /* 0x040fe20000000000 */
[C---:B0-----:R-:W-:Y:S02]  /*0820*/  ISETP.GE.AND P1, PT, R18.reuse, UR6, PT ;  /* 0x0000000612007c0c */ /* 0x041fe4000bf26270 */
[----:B------:R-:W-:Y:S02]  /*0830*/  ISETP.GE.AND P2, PT, R17, UR6, PT ;  /* 0x0000000611007c0c */ /* 0x000fe4000bf46270 */
[----:B------:R-:W-:-:S02]  /*0840*/  ISETP.GT.AND P1, PT, R18, -0x1, !P1 ;  /* 0xffffffff1200780c */ /* 0x000fc40004f24270 */
[----:B------:R-:W-:Y:S02]  /*0850*/  ISETP.GE.AND P3, PT, R19, UR6, PT ;  /* 0x0000000613007c0c */ /* 0x000fe4000bf66270 */
[----:B------:R-:W-:Y:S01]  /*0860*/  ISETP.GT.AND P2, PT, R17, -0x1, !P2 ;  /* 0xffffffff1100780c */ /* 0x000fe20005744270 */
[----:B------:R-:W-:Y:S01]  /*0870*/  IMAD R17, R13, UR6, R18 ;  /* 0x000000060d117c24 */ /* 0x000fe2000f8e0212 */
[----:B------:R-:W-:Y:S02]  /*0880*/  PLOP3.LUT P1, PT, P0, P1, PT, 0x80, 0x8 ;  /* 0x000000000008781c */ /* 0x000fe40000723070 */
[----:B------:R-:W-:Y:S01]  /*0890*/  ISETP.GT.AND P3, PT, R19, -0x1, !P3 ;  /* 0xffffffff1300780c */ /* 0x000fe20005f64270 */
[----:B------:R-:W-:Y:S01]  /*08a0*/  IMAD.IADD R19, R14, 0x1, R15 ;  /* 0x000000010e137824 */ /* 0x000fe200078e020f */
[----:B------:R-:W-:Y:S01]  /*08b0*/  ISETP.GE.AND P4, PT, R20, UR6, PT ;  /* 0x0000000614007c0c */ /* 0x000fe2000bf86270 */
[----:B-1----:R-:W-:Y:S01]  /*08c0*/  IMAD.WIDE R4, R17, 0x4, R4 ;  /* 0x0000000411047825 */ /* 0x002fe200078e0204 */
[----:B------:R-:W-:-:S02]  /*08d0*/  PLOP3.LUT P2, PT, P0, P2, PT, 0x80, 0x8 ;  /* 0x000000000008781c */ /* 0x000fc40000745070 */
[----:B------:R-:W-:Y:S01]  /*08e0*/  ISETP.GT.AND P4, PT, R20, -0x1, !P4 ;  /* 0xffffffff1400780c */ /* 0x000fe20006784270 */
[----:B--2---:R-:W-:Y:S01]  /*08f0*/  IMAD.WIDE R2, R19, 0x4, R2 ;  /* 0x0000000413027825 */ /* 0x004fe200078e0202 */
[----:B------:R-:W-:Y:S02]  /*0900*/  PLOP3.LUT P3, PT, P0, P3, PT, 0x80, 0x8 ;  /* 0x000000000008781c */ /* 0x000fe40000767070 */
[----:B------:R-:W-:Y:S01]  /*0910*/  PLOP3.LUT P4, PT, P0, P4, PT, 0x80, 0x8 ;  /* 0x000000000008781c */ /* 0x000fe20000789070 */
[----:B------:R-:W2:Y:S04]  /*0920*/  @P1 LDG.E R17, desc[UR4][R4.64] ;  /* 0x0000000404111981 */ /* 0x000ea8000c1e1900 */
[----:B------:R-:W2:Y:S04]  /*0930*/  @P1 LDG.E R18, desc[UR4][R2.64] ;  /* 0x0000000402121981 */ /* 0x000ea8000c1e1900 */
[----:B------:R-:W3:Y:S04]  /*0940*/  @P2 LDG.E R19, desc[UR4][R4.64+0x4] ;  /* 0x0000040404132981 */ /* 0x000ee8000c1e1900 */
[----:B------:R-:W3:Y:S04]  /*0950*/  @P2 LDG.E R20, desc[UR4][R2.64+0x4] ;  /* 0x0000040402142981 */ /* 0x000ee8000c1e1900 */
[----:B------:R-:W4:Y:S04]  /*0960*/  @P3 LDG.E R21, desc[UR4][R4.64+0x8] ;  /* 0x0000080404153981 */ /* 0x000f28000c1e1900 */
[----:B------:R-:W4:Y:S04]  /*0970*/  @P3 LDG.E R22, desc[UR4][R2.64+0x8] ;  /* 0x0000080402163981 */ /* 0x000f28000c1e1900 */
[----:B------:R-:W5:Y:S04]  /*0980*/  @P4 LDG.E R23, desc[UR4][R4.64+0xc] ;  /* 0x00000c0404174981 */ /* 0x000f68000c1e1900 */
[----:B------:R-:W5:Y:S01]  /*0990*/  @P4 LDG.E R24, desc[UR4][R2.64+0xc] ;  /* 0x00000c0402184981 */ /* 0x000f62000c1e1900 */
[----:B------:R-:W-:-:S02]  /*09a0*/  VIADD R15, R15, 0x4 ;  /* 0x000000040f0f7836 */ /* 0x000fc40000000000 */
[----:B--2---:R-:W-:-:S04]  /*09b0*/  @P1 FFMA R0, R17, R18, R0 ;  /* 0x0000001211001223 */ /* 0x004fc80000000000 */
[----:B---3--:R-:W-:-:S04]  /*09c0*/  @P2 FFMA R0, R19, R20, R0 ;  /* 0x0000001413002223 */ /* 0x008fc80000000000 */
[----:B----4-:R-:W-:-:S04]  /*09d0*/  @P3 FFMA R0, R21, R22, R0 ;  /* 0x0000001615003223 */ /* 0x010fc80000000000 */
[----:B-----5:R-:W-:-:S07]  /*09e0*/  @P4 FFMA R0, R23, R24, R0 ;  /* 0x0000001817004223 */ /* 0x020fce0000000000 */
.L_x_4:
[----:B------:R-:W-:Y:S05]  /*09f0*/  @!P5 BRA `(.L_x_3) ;  /* 0x0000000000b0d947 */ /* 0x000fea0003800000 */
[----:B------:R-:W-:Y:S02]  /*0a00*/  ISETP.NE.AND P1, PT, R16, 0x1, PT ;  /* 0x000000011000780c */ /* 0x000fe40003f25270 */
[----:B------:R-:W-:-:S04]  /*0a10*/  LOP3.LUT R2, R9, 0x1, RZ, 0xc0, !PT ;  /* 0x0000000109027812 */ /* 0x000fc800078ec0ff */
[----:B------:R-:W-:-:S07]  /*0a20*/  ISETP.NE.U32.AND P3, PT, R2, 0x1, PT ;  /* 0x000000010200780c */ /* 0x000fce0003f65070 */
[----:B------:R-:W-:Y:S06]  /*0a30*/  @!P1 BRA `(.L_x_5) ;  /* 0x0000000000589947 */ /* 0x000fec0003800000 */
[----:B------:R-:W0:Y:S01]  /*0a40*/  LDCU UR6, c[0x0][0x398] ;  /* 0x00007300ff0677ac */ /* 0x000e220008000800 */
[----:B------:R-:W1:Y:S01]  /*0a50*/  LDC.64 R4, c[0x0][0x380] ;  /* 0x0000e000ff047b82 */ /* 0x000e620000000a00 */
[--C-:B------:R-:W-:Y:S02]  /*0a60*/  IMAD.IADD R16, R7, 0x1, R15.reuse ;  /* 0x0000000107107824 */ /* 0x100fe400078e020f */
[----:B------:R-:W-:-:S03]  /*0a70*/  IMAD.IADD R19, R14, 0x1, R15 ;  /* 0x000000010e137824 */ /* 0x000fc600078e020f */
[C---:B------:R-:W-:Y:S02]  /*0a80*/  IADD3 R17, PT, PT, R16.reuse, 0x1, RZ ;  /* 0x0000000110117810 */ /* 0x040fe40007ffe0ff */
[----:B------:R-:W2:Y:S01]  /*0a90*/  LDC.64 R2, c[0x0][0x388] ;  /* 0x0000e200ff027b82 */ /* 0x000ea20000000a00 */
[C---:B0-----:R-:W-:Y:S02]  /*0aa0*/  ISETP.GE.AND P1, PT, R16.reuse, UR6, PT ;  /* 0x0000000610007c0c */ /* 0x041fe4000bf26270 */
[C---:B------:R-:W-:Y:S02]  /*0ab0*/  ISETP.GE.AND P2, PT, R17.reuse, UR6, PT ;  /* 0x0000000611007c0c */ /* 0x040fe4000bf46270 */
[----:B------:R-:W-:Y:S02]  /*0ac0*/  ISETP.GT.AND P1, PT, R16, -0x1, !P1 ;  /* 0xffffffff1000780c */ /* 0x000fe40004f24270 */
[----:B------:R-:W-:Y:S01]  /*0ad0*/  ISETP.GT.AND P2, PT, R17, -0x1, !P2 ;  /* 0xffffffff1100780c */ /* 0x000fe20005744270 */
[----:B------:R-:W-:Y:S01]  /*0ae0*/  IMAD R17, R13, UR6, R16 ;  /* 0x000000060d117c24 */ /* 0x000fe2000f8e0210 */
[----:B------:R-:W-:-:S02]  /*0af0*/  PLOP3.LUT P1, PT, P0, P1, PT, 0x80, 0x8 ;  /* 0x000000000008781c */ /* 0x000fc40000723070 */
[----:B------:R-:W-:Y:S01]  /*0b00*/  PLOP3.LUT P2, PT, P0, P2, PT, 0x80, 0x8 ;  /* 0x000000000008781c */ /* 0x000fe20000745070 */
[----:B-1----:R-:W-:-:S04]  /*0b10*/  IMAD.WIDE R4, R17, 0x4, R4 ;  /* 0x0000000411047825 */ /* 0x002fc800078e0204 */
[----:B--2---:R-:W-:-:S06]  /*0b20*/  IMAD.WIDE R2, R19, 0x4, R2 ;  /* 0x0000000413027825 */ /* 0x004fcc00078e0202 */
[----:B------:R-:W2:Y:S04]  /*0b30*/  @P1 LDG.E R17, desc[UR4][R4.64] ;  /* 0x0000000404111981 */ /* 0x000ea8000c1e1900 */
[----:B------:R-:W2:Y:S04]  /*0b40*/  @P1 LDG.E R16, desc[UR4][R2.64] ;  /* 0x0000000402101981 */ /* 0x000ea8000c1e1900 */
[----:B------:R-:W3:Y:S04]  /*0b50*/  @P2 LDG.E R19, desc[UR4][R4.64+0x4] ;  /* 0x0000040404132981 */ /* 0x000ee8000c1e1900 */
[----:B------:R-:W3:Y:S01]  /*0b60*/  @P2 LDG.E R18, desc[UR4][R2.64+0x4] ;  /* 0x0000040402122981 */ /* 0x000ee2000c1e1900 */
[----:B------:R-:W-:-:S02]  /*0b70*/  VIADD R15, R15, 0x2 ;  /* 0x000000020f0f7836 */ /* 0x000fc40000000000 */
[----:B--2---:R-:W-:-:S04]  /*0b80*/  @P1 FFMA R0, R17, R16, R0 ;  /* 0x0000001011001223 */ /* 0x004fc80000000000 */
[----:B---3--:R-:W-:-:S07]  /*0b90*/  @P2 FFMA R0, R19, R18, R0 ;  /* 0x0000001213002223 */ /* 0x008fce0000000000 */
.L_x_5:
[----:B------:R-:W-:Y:S05]  /*0ba0*/  @!P3 BRA `(.L_x_3) ;  /* 0x000000000044b947 */ /* 0x000fea0003800000 */
[----:B------:R-:W0:Y:S01]  /*0bb0*/  LDCU UR6, c[0x0][0x398] ;  /* 0x00007300ff0677ac */ /* 0x000e220008000800 */
[----:B------:R-:W-:Y:S01]  /*0bc0*/  IMAD.IADD R16, R7, 0x1, R15 ;  /* 0x0000000107107824 */ /* 0x000fe200078e020f */
[----:B------:R-:W-:Y:S04]  /*0bd0*/  BSSY.RECONVERGENT B0, `(.L_x_3) ;  /* 0x000000e000007945 */ /* 0x000fe80003800200 */
[----:B0-----:R-:W-:-:S04]  /*0be0*/  ISETP.GE.AND P1, PT, R16, UR6, PT ;  /* 0x0000000610007c0c */ /* 0x001fc8000bf26270 */
[----:B------:R-:W-:-:S04]  /*0bf0*/  ISETP.GT.AND P1, PT, R16, -0x1, !P1 ;  /* 0xffffffff1000780c */ /* 0x000fc80004f24270 */
[----:B------:R-:W-:-:S13]  /*0c00*/  PLOP3.LUT P1, PT, P0, P1, PT, 0x80, 0x8 ;  /* 0x000000000008781c */ /* 0x000fda0000723070 */
[----:B------:R-:W-:Y:S05]  /*0c10*/  @!P1 BRA `(.L_x_6) ;  /* 0x0000000000249947 */ /* 0x000fea0003800000 */
[----:B------:R-:W0:Y:S01]  /*0c20*/  LDC.64 R4, c[0x0][0x380] ;  /* 0x0000e000ff047b82 */ /* 0x000e220000000a00 */
[----:B------:R-:W-:Y:S02]  /*0c30*/  IMAD.IADD R15, R14, 0x1, R15 ;  /* 0x000000010e0f7824 */ /* 0x000fe400078e020f */
[----:B------:R-:W-:-:S05]  /*0c40*/  IMAD R13, R13, UR6, R16 ;  /* 0x000000060d0d7c24 */ /* 0x000fca000f8e0210 */
[----:B------:R-:W1:Y:S01]  /*0c50*/  LDC.64 R2, c[0x0][0x388] ;  /* 0x0000e200ff027b82 */ /* 0x000e620000000a00 */
[----:B0-----:R-:W-:-:S06]  /*0c60*/  IMAD.WIDE R4, R13, 0x4, R4 ;  /* 0x000000040d047825 */ /* 0x001fcc00078e0204 */
[----:B------:R-:W2:Y:S01]  /*0c70*/  LDG.E R5, desc[UR4][R4.64] ;  /* 0x0000000404057981 */ /* 0x000ea2000c1e1900 */
[----:B-1----:R-:W-:-:S06]  /*0c80*/  IMAD.WIDE R2, R15, 0x4, R2 ;  /* 0x000000040f027825 */ /* 0x002fcc00078e0202 */
[----:B------:R-:W2:Y:S02]  /*0c90*/  LDG.E R2, desc[UR4][R2.64] ;  /* 0x0000000402027981 */ /* 0x000ea4000c1e1900 */
[----:B--2---:R-:W-:-:S07]  /*0ca0*/  FFMA R0, R5, R2, R0 ;  /* 0x0000000205007223 */ /* 0x004fce0000000000 */
.L_x_6:
[----:B------:R-:W-:Y:S05]  /*0cb0*/  BSYNC.RECONVERGENT B0 ;  /* 0x0000000000007941 */ /* 0x000fea0003800200 */
.L_x_3:
[----:B------:R-:W-:Y:S05]  /*0cc0*/  @P6 BRA `(.L_x_7) ;  /* 0xfffffff400386947 */ /* 0x000fea000383ffff */
.L_x_0:
[----:B------:R-:W0:Y:S01]  /*0cd0*/  LDC.64 R2, c[0x0][0x390] ;  /* 0x0000e400ff027b82 */ /* 0x000e220000000a00 */
[----:B------:R-:W1:Y:S02]  /*0ce0*/  LDCU UR6, c[0x0][0x398] ;  /* 0x00007300ff0677ac */ /* 0x000e640008000800 */
[----:B-1----:R-:W-:-:S04]  /*0cf0*/  IMAD R7, R6, UR6, R7 ;  /* 0x0000000606077c24 */ /* 0x002fc8000f8e0207 */
[----:B0-----:R-:W-:-:S05]  /*0d00*/  IMAD.WIDE R2, R7, 0x4, R2 ;  /* 0x0000000407027825 */ /* 0x001fca00078e0202 */
[----:B------:R-:W-:Y:S01]  /*0d10*/  STG.E desc[UR4][R2.64], R0 ;  /* 0x0000000002007986 */ /* 0x000fe2000c101904 */
[----:B------:R-:W-:Y:S05]  /*0d20*/  EXIT ;  /* 0x000000000000794d */ /* 0x000fea0003800000 */
.L_x_8:
[----:B------:R-:W-:-:S00]  /*0d30*/  BRA `(.L_x_8) ;  /* 0xfffffffc00fc7947 */ /* 0x000fc0000383ffff */
[----:B------:R-:W-:-:S00]  /*0d40*/  NOP ;  /* 0x0000000000007918 */ /* 0x000fc00000000000 */
        /* <DEDUP_REMOVED lines=11> */
.L_x_9:


//--------------------- .nv.shared.reserved.0     --------------------------
	.section	.nv.shared.reserved.0,"aw",@nobits
	.weak		__nv_reservedSMEM_offset_0_alias
	.size		__nv_reservedSMEM_offset_0_alias, 0, 64
	.other		__nv_reservedSMEM_offset_0_alias,@"STO_CUDA_RESERVED_SHARED STV_DEFAULT"
__nv_reservedSMEM_offset_0_alias:
	.zero		0
	.zero		64


//--------------------- .nv.constant0._Z14convolve2D_gpuPKfS0_Pfiii --------------------------
	.section	.nv.constant0._Z14convolve2D_gpuPKfS0_Pfiii,"a",@progbits
	.sectionflags	@""
	.align	4
.nv.constant0._Z14convolve2D_gpuPKfS0_Pfiii:
	.zero		932


//--------------------- SYMBOLS --------------------------

	.type		.nv.reservedSmem.offset0,@object
	.size		.nv.reservedSmem.offset0,0x4
